//
// Generated by NVIDIA NVVM Compiler
//
// Compiler Build ID: CL-36424714
// Cuda compilation tools, release 13.0, V13.0.88
// Based on NVVM 20.0.0
//

.version 9.0
.target sm_100
.address_size 64

	// .globl	_Z14squareArrayGPUPiS_i

.visible .entry _Z14squareArrayGPUPiS_i(
	.param .u64 .ptr .align 1 _Z14squareArrayGPUPiS_i_param_0,
	.param .u64 .ptr .align 1 _Z14squareArrayGPUPiS_i_param_1,
	.param .u32 _Z14squareArrayGPUPiS_i_param_2
)
{
	.reg .pred 	%p<2>;
	.reg .b32 	%r<8>;
	.reg .b64 	%rd<8>;

	ld.param.u64 	%rd1, [_Z14squareArrayGPUPiS_i_param_0];
	ld.param.u64 	%rd2, [_Z14squareArrayGPUPiS_i_param_1];
	ld.param.u32 	%r2, [_Z14squareArrayGPUPiS_i_param_2];
	mov.u32 	%r3, %tid.x;
	mov.u32 	%r4, %ctaid.x;
	mov.u32 	%r5, %ntid.x;
	mad.lo.s32 	%r1, %r4, %r5, %r3;
	setp.ge.s32 	%p1, %r1, %r2;
	@%p1 bra 	$L__BB0_2;
	cvta.to.global.u64 	%rd3, %rd1;
	cvta.to.global.u64 	%rd4, %rd2;
	mul.wide.s32 	%rd5, %r1, 4;
	add.s64 	%rd6, %rd3, %rd5;
	ld.global.u32 	%r6, [%rd6];
	mul.lo.s32 	%r7, %r6, %r6;
	add.s64 	%rd7, %rd4, %rd5;
	st.global.u32 	[%rd7], %r7;
$L__BB0_2:
	ret;

}


// ===== COMPILED SASS (sm_100) =====

	.target	sm_100

	.elftype	@"ET_EXEC"


//--------------------- .note.nv.tkinfo           --------------------------
	.section	.note.nv.tkinfo,"",@"SHT_NOTE"
	.sectionflags	@"SHF_NOTE_NV_TKINFO"
	.tkinfo
        /*0018*/ 	.word	0x00000002
        /*0030*/ 	.string	""
        /*0030*/ 	.string	"ptxas"
        /*0030*/ 	.string	"Cuda compilation tools, release 13.0, V13.0.88"
        /*0030*/ 	.string	"Build cuda_13.0.r13.0/compiler.36424714_0"
        /*0030*/ 	.string	"-arch sm_100 -m 64 "



//--------------------- .note.nv.cuinfo           --------------------------
	.section	.note.nv.cuinfo,"",@"SHT_NOTE"
	.sectionflags	@"SHF_NOTE_NV_CUINFO"
        /*0018*/ 	.short	0x0002
        /*001a*/ 	.short	0x0064
        /*001c*/ 	.short	0x0082
	.zero		2


//--------------------- .nv.info                  --------------------------
	.section	.nv.info,"",@"SHT_CUDA_INFO"
	.align	4


	//----- nvinfo : EIATTR_REGCOUNT
	.align		4
        /*0000*/ 	.byte	0x04, 0x2f
        /*0002*/ 	.short	(.L_1 - .L_0)
	.align		4
.L_0:
        /*0004*/ 	.word	index@(_Z14squareArrayGPUPiS_i)
        /*0008*/ 	.word	0x0000000a


	//----- nvinfo : EIATTR_FRAME_SIZE
	.align		4
.L_1:
        /*000c*/ 	.byte	0x04, 0x11
        /*000e*/ 	.short	(.L_3 - .L_2)
	.align		4
.L_2:
        /*0010*/ 	.word	index@(_Z14squareArrayGPUPiS_i)
        /*0014*/ 	.word	0x00000000


	//----- nvinfo : EIATTR_MIN_STACK_SIZE
	.align		4
.L_3:
        /*0018*/ 	.byte	0x04, 0x12
        /*001a*/ 	.short	(.L_5 - .L_4)
	.align		4
.L_4:
        /*001c*/ 	.word	index@(_Z14squareArrayGPUPiS_i)
        /*0020*/ 	.word	0x00000000
.L_5:


//--------------------- .nv.compat                --------------------------
	.section	.nv.compat,"",@"SHT_CUDA_COMPAT_INFO"
	.align	4
        /*0000*/ 	.byte	0x02, 0x09, 0x00, 0x00, 0x02, 0x02, 0x01, 0x00, 0x02, 0x05, 0x05, 0x00, 0x03, 0x07, 0x01, 0x01
        /*0010*/ 	.byte	0x02, 0x03, 0x00, 0x00, 0x02, 0x06, 0x01, 0x00, 0x04, 0x0b, 0x08, 0x00, 0x09, 0x00, 0x00, 0x00
        /*0020*/ 	.byte	0x00, 0x00, 0x00, 0x00


//--------------------- .nv.info._Z14squareArrayGPUPiS_i --------------------------
	.section	.nv.info._Z14squareArrayGPUPiS_i,"",@"SHT_CUDA_INFO"
	.sectionflags	@""
	.align	4


	//----- nvinfo : EIATTR_CUDA_API_VERSION
	.align		4
        /*0000*/ 	.byte	0x04, 0x37
        /*0002*/ 	.short	(.L_7 - .L_6)
.L_6:
        /*0004*/ 	.word	0x00000082


	//----- nvinfo : EIATTR_KPARAM_INFO
	.align		4
.L_7:
        /*0008*/ 	.byte	0x04, 0x17
        /*000a*/ 	.short	(.L_9 - .L_8)
.L_8:
        /*000c*/ 	.word	0x00000000
        /*0010*/ 	.short	0x0002
        /*0012*/ 	.short	0x0010
        /*0014*/ 	.byte	0x00, 0xf0, 0x11, 0x00


	//----- nvinfo : EIATTR_KPARAM_INFO
	.align		4
.L_9:
        /*0018*/ 	.byte	0x04, 0x17
        /*001a*/ 	.short	(.L_11 - .L_10)
.L_10:
        /*001c*/ 	.word	0x00000000
        /*0020*/ 	.short	0x0001
        /*0022*/ 	.short	0x0008
        /*0024*/ 	.byte	0x00, 0xf5, 0x21, 0x00


	//----- nvinfo : EIATTR_KPARAM_INFO
	.align		4
.L_11:
        /*0028*/ 	.byte	0x04, 0x17
        /*002a*/ 	.short	(.L_13 - .L_12)
.L_12:
        /*002c*/ 	.word	0x00000000
        /*0030*/ 	.short	0x0000
        /*0032*/ 	.short	0x0000
        /*0034*/ 	.byte	0x00, 0xf5, 0x21, 0x00


	//----- nvinfo : EIATTR_SPARSE_MMA_MASK
	.align		4
.L_13:
        /*0038*/ 	.byte	0x03, 0x50
        /*003a*/ 	.short	0x0000


	//----- nvinfo : EIATTR_MAXREG_COUNT
	.align		4
        /*003c*/ 	.byte	0x03, 0x1b
        /*003e*/ 	.short	0x00ff


	//----- nvinfo : EIATTR_MERCURY_ISA_VERSION
	.align		4
        /*0040*/ 	.byte	0x03, 0x5f
        /*0042*/ 	.short	0x0101


	//----- nvinfo : EIATTR_VRC_CTA_INIT_COUNT
	.align		4
        /*0044*/ 	.byte	0x02, 0x4a
	.zero		1
	.zero		1


	//----- nvinfo : EIATTR_EXIT_INSTR_OFFSETS
	.align		4
        /*0048*/ 	.byte	0x04, 0x1c
        /*004a*/ 	.short	(.L_15 - .L_14)


	//   ....[0]....
.L_14:
        /*004c*/ 	.word	0x00000070


	//   ....[1]....
        /*0050*/ 	.word	0x00000100


	//----- nvinfo : EIATTR_CBANK_PARAM_SIZE
	.align		4
.L_15:
        /*0054*/ 	.byte	0x03, 0x19
        /*0056*/ 	.short	0x0014


	//----- nvinfo : EIATTR_PARAM_CBANK
	.align		4
        /*0058*/ 	.byte	0x04, 0x0a
        /*005a*/ 	.short	(.L_17 - .L_16)
	.align		4
.L_16:
        /*005c*/ 	.word	index@(.nv.constant0._Z14squareArrayGPUPiS_i)
        /*0060*/ 	.short	0x0380
        /*0062*/ 	.short	0x0014


	//----- nvinfo : EIATTR_SW_WAR
	.align		4
.L_17:
        /*0064*/ 	.byte	0x04, 0x36
        /*0066*/ 	.short	(.L_19 - .L_18)
.L_18:
        /*0068*/ 	.word	0x00000008
.L_19:


//--------------------- .nv.callgraph             --------------------------
	.section	.nv.callgraph,"",@"SHT_CUDA_CALLGRAPH"
	.align	4
	.sectionentsize	8
	.align		4
        /*0000*/ 	.word	0x00000000
	.align		4
        /*0004*/ 	.word	0xffffffff
	.align		4
        /*0008*/ 	.word	0x00000000
	.align		4
        /*000c*/ 	.word	0xfffffffe
	.align		4
        /*0010*/ 	.word	0x00000000
	.align		4
        /*0014*/ 	.word	0xfffffffd
	.align		4
        /*0018*/ 	.word	0x00000000
	.align		4
        /*001c*/ 	.word	0xfffffffc


//--------------------- .text._Z14squareArrayGPUPiS_i --------------------------
	.section	.text._Z14squareArrayGPUPiS_i,"ax",@progbits
	.align	128
        .global         _Z14squareArrayGPUPiS_i
        .type           _Z14squareArrayGPUPiS_i,@function
        .size           _Z14squareArrayGPUPiS_i,(.L_x_1 - _Z14squareArrayGPUPiS_i)
        .other          _Z14squareArrayGPUPiS_i,@"STO_CUDA_ENTRY STV_DEFAULT"
_Z14squareArrayGPUPiS_i:
.text._Z14squareArrayGPUPiS_i:
[----:B------:R-:W-:Y:S01]  /*0000*/  LDC R1, c[0x0][0x37c] ;  /* 0x0000df00ff017b82 */ /* 0x000fe20000000800 */
[----:B------:R-:W0:Y:S07]  /*0010*/  S2R R7, SR_TID.X ;  /* 0x0000000000077919 */ /* 0x000e2e0000002100 */
[----:B------:R-:W0:Y:S01]  /*0020*/  S2UR UR4, SR_CTAID.X ;  /* 0x00000000000479c3 */ /* 0x000e220000002500 */
[----:B------:R-:W1:Y:S07]  /*0030*/  LDCU UR5, c[0x0][0x390] ;  /* 0x00007200ff0577ac */ /* 0x000e6e0008000800 */
[----:B------:R-:W0:Y:S02]  /*0040*/  LDC R0, c[0x0][0x360] ;  /* 0x0000d800ff007b82 */ /* 0x000e240000000800 */
[----:B0-----:R-:W-:-:S05]  /*0050*/  IMAD R7, R0, UR4, R7 ;  /* 0x0000000400077c24 */ /* 0x001fca000f8e0207 */
[----:B-1----:R-:W-:-:S13]  /*0060*/  ISETP.GE.AND P0, PT, R7, UR5, PT ;  /* 0x0000000507007c0c */ /* 0x002fda000bf06270 */
[----:B------:R-:W-:Y:S05]  /*0070*/  @P0 EXIT ;  /* 0x000000000000094d */ /* 0x000fea0003800000 */
[----:B------:R-:W0:Y:S01]  /*0080*/  LDC.64 R2, c[0x0][0x380] ;  /* 0x0000e000ff027b82 */ /* 0x000e220000000a00 */
[----:B------:R-:W1:Y:S07]  /*0090*/  LDCU.64 UR4, c[0x0][0x358] ;  /* 0x00006b00ff0477ac */ /* 0x000e6e0008000a00 */
[----:B------:R-:W2:Y:S01]  /*00a0*/  LDC.64 R4, c[0x0][0x388] ;  /* 0x0000e200ff047b82 */ /* 0x000ea20000000a00 */
[----:B0-----:R-:W-:-:S06]  /*00b0*/  IMAD.WIDE R2, R7, 0x4, R2 ;  /* 0x0000000407027825 */ /* 0x001fcc00078e0202 */
[----:B-1----:R-:W3:Y:S01]  /*00c0*/  LDG.E R2, desc[UR4][R2.64] ;  /* 0x0000000402027981 */ /* 0x002ee2000c1e1900 */
[----:B--2---:R-:W-:-:S04]  /*00d0*/  IMAD.WIDE R4, R7, 0x4, R4 ;  /* 0x0000000407047825 */ /* 0x004fc800078e0204 */
[----:B---3--:R-:W-:-:S05]  /*00e0*/  IMAD R7, R2, R2, RZ ;  /* 0x0000000202077224 */ /* 0x008fca00078e02ff */
[----:B------:R-:W-:Y:S01]  /*00f0*/  STG.E desc[UR4][R4.64], R7 ;  /* 0x0000000704007986 */ /* 0x000fe2000c101904 */
[----:B------:R-:W-:Y:S05]  /*0100*/  EXIT ;  /* 0x000000000000794d */ /* 0x000fea0003800000 */
.L_x_0:
[----:B------:R-:W-:-:S00]  /*0110*/  BRA `(.L_x_0) ;  /* 0xfffffffc00fc7947 */ /* 0x000fc0000383ffff */
[----:B------:R-:W-:-:S00]  /*0120*/  NOP ;  /* 0x0000000000007918 */ /* 0x000fc00000000000 */
        /* <DEDUP_REMOVED lines=13> */
.L_x_1:


//--------------------- .nv.shared.reserved.0     --------------------------
	.section	.nv.shared.reserved.0,"aw",@nobits
	.weak		__nv_reservedSMEM_offset_0_alias
	.size		__nv_reservedSMEM_offset_0_alias, 0, 64
	.other		__nv_reservedSMEM_offset_0_alias,@"STO_CUDA_RESERVED_SHARED STV_DEFAULT"
__nv_reservedSMEM_offset_0_alias:
	.zero		0
	.zero		64


//--------------------- .nv.constant0._Z14squareArrayGPUPiS_i --------------------------
	.section	.nv.constant0._Z14squareArrayGPUPiS_i,"a",@progbits
	.sectionflags	@""
	.align	4
.nv.constant0._Z14squareArrayGPUPiS_i:
	.zero		916


//--------------------- SYMBOLS --------------------------

	.type		.nv.reservedSmem.offset0,@object
	.size		.nv.reservedSmem.offset0,0x4
